//
// Generated by NVIDIA NVVM Compiler
//
// Compiler Build ID: CL-36424714
// Cuda compilation tools, release 13.0, V13.0.88
// Based on NVVM 20.0.0
//

.version 9.0
.target sm_100
.address_size 64

	// .globl	_Z14compute_kerneljjPfS_S_

.visible .entry _Z14compute_kerneljjPfS_S_(
	.param .u32 _Z14compute_kerneljjPfS_S__param_0,
	.param .u32 _Z14compute_kerneljjPfS_S__param_1,
	.param .u64 .ptr .align 1 _Z14compute_kerneljjPfS_S__param_2,
	.param .u64 .ptr .align 1 _Z14compute_kerneljjPfS_S__param_3,
	.param .u64 .ptr .align 1 _Z14compute_kerneljjPfS_S__param_4
)
{
	.reg .pred 	%p<4>;
	.reg .b32 	%r<12>;
	.reg .b32 	%f<4>;
	.reg .b64 	%rd<11>;

	ld.param.u32 	%r4, [_Z14compute_kerneljjPfS_S__param_0];
	ld.param.u32 	%r3, [_Z14compute_kerneljjPfS_S__param_1];
	ld.param.u64 	%rd1, [_Z14compute_kerneljjPfS_S__param_2];
	ld.param.u64 	%rd2, [_Z14compute_kerneljjPfS_S__param_3];
	ld.param.u64 	%rd3, [_Z14compute_kerneljjPfS_S__param_4];
	mov.u32 	%r5, %ctaid.x;
	mov.u32 	%r6, %ntid.x;
	mov.u32 	%r7, %tid.x;
	mad.lo.s32 	%r1, %r5, %r6, %r7;
	mov.u32 	%r8, %ctaid.y;
	mov.u32 	%r9, %ntid.y;
	mov.u32 	%r10, %tid.y;
	mad.lo.s32 	%r2, %r8, %r9, %r10;
	setp.ge.u32 	%p1, %r2, %r4;
	setp.ge.u32 	%p2, %r1, %r3;
	or.pred  	%p3, %p1, %p2;
	@%p3 bra 	$L__BB0_2;
	cvta.to.global.u64 	%rd4, %rd1;
	cvta.to.global.u64 	%rd5, %rd2;
	cvta.to.global.u64 	%rd6, %rd3;
	mad.lo.s32 	%r11, %r3, %r2, %r1;
	mul.wide.u32 	%rd7, %r11, 4;
	add.s64 	%rd8, %rd4, %rd7;
	ld.global.f32 	%f1, [%rd8];
	add.s64 	%rd9, %rd5, %rd7;
	ld.global.f32 	%f2, [%rd9];
	add.f32 	%f3, %f1, %f2;
	add.s64 	%rd10, %rd6, %rd7;
	st.global.f32 	[%rd10], %f3;
$L__BB0_2:
	ret;

}


// ===== COMPILED SASS (sm_100) =====

	.target	sm_100

	.elftype	@"ET_EXEC"


//--------------------- .note.nv.tkinfo           --------------------------
	.section	.note.nv.tkinfo,"",@"SHT_NOTE"
	.sectionflags	@"SHF_NOTE_NV_TKINFO"
	.tkinfo
        /*0018*/ 	.word	0x00000002
        /*0030*/ 	.string	""
        /*0030*/ 	.string	"ptxas"
        /*0030*/ 	.string	"Cuda compilation tools, release 13.0, V13.0.88"
        /*0030*/ 	.string	"Build cuda_13.0.r13.0/compiler.36424714_0"
        /*0030*/ 	.string	"-arch sm_100 -m 64 "



//--------------------- .note.nv.cuinfo           --------------------------
	.section	.note.nv.cuinfo,"",@"SHT_NOTE"
	.sectionflags	@"SHF_NOTE_NV_CUINFO"
        /*0018*/ 	.short	0x0002
        /*001a*/ 	.short	0x0064
        /*001c*/ 	.short	0x0082
	.zero		2


//--------------------- .nv.info                  --------------------------
	.section	.nv.info,"",@"SHT_CUDA_INFO"
	.align	4


	//----- nvinfo : EIATTR_REGCOUNT
	.align		4
        /*0000*/ 	.byte	0x04, 0x2f
        /*0002*/ 	.short	(.L_1 - .L_0)
	.align		4
.L_0:
        /*0004*/ 	.word	index@(_Z14compute_kerneljjPfS_S_)
        /*0008*/ 	.word	0x0000000c


	//----- nvinfo : EIATTR_FRAME_SIZE
	.align		4
.L_1:
        /*000c*/ 	.byte	0x04, 0x11
        /*000e*/ 	.short	(.L_3 - .L_2)
	.align		4
.L_2:
        /*0010*/ 	.word	index@(_Z14compute_kerneljjPfS_S_)
        /*0014*/ 	.word	0x00000000


	//----- nvinfo : EIATTR_MIN_STACK_SIZE
	.align		4
.L_3:
        /*0018*/ 	.byte	0x04, 0x12
        /*001a*/ 	.short	(.L_5 - .L_4)
	.align		4
.L_4:
        /*001c*/ 	.word	index@(_Z14compute_kerneljjPfS_S_)
        /*0020*/ 	.word	0x00000000
.L_5:


//--------------------- .nv.compat                --------------------------
	.section	.nv.compat,"",@"SHT_CUDA_COMPAT_INFO"
	.align	4
        /*0000*/ 	.byte	0x02, 0x09, 0x00, 0x00, 0x02, 0x02, 0x01, 0x00, 0x02, 0x05, 0x05, 0x00, 0x03, 0x07, 0x01, 0x01
        /*0010*/ 	.byte	0x02, 0x03, 0x00, 0x00, 0x02, 0x06, 0x01, 0x00, 0x04, 0x0b, 0x08, 0x00, 0x09, 0x00, 0x00, 0x00
        /*0020*/ 	.byte	0x00, 0x00, 0x00, 0x00


//--------------------- .nv.info._Z14compute_kerneljjPfS_S_ --------------------------
	.section	.nv.info._Z14compute_kerneljjPfS_S_,"",@"SHT_CUDA_INFO"
	.sectionflags	@""
	.align	4


	//----- nvinfo : EIATTR_CUDA_API_VERSION
	.align		4
        /*0000*/ 	.byte	0x04, 0x37
        /*0002*/ 	.short	(.L_7 - .L_6)
.L_6:
        /*0004*/ 	.word	0x00000082


	//----- nvinfo : EIATTR_KPARAM_INFO
	.align		4
.L_7:
        /*0008*/ 	.byte	0x04, 0x17
        /*000a*/ 	.short	(.L_9 - .L_8)
.L_8:
        /*000c*/ 	.word	0x00000000
        /*0010*/ 	.short	0x0004
        /*0012*/ 	.short	0x0018
        /*0014*/ 	.byte	0x00, 0xf5, 0x21, 0x00


	//----- nvinfo : EIATTR_KPARAM_INFO
	.align		4
.L_9:
        /*0018*/ 	.byte	0x04, 0x17
        /*001a*/ 	.short	(.L_11 - .L_10)
.L_10:
        /*001c*/ 	.word	0x00000000
        /*0020*/ 	.short	0x0003
        /*0022*/ 	.short	0x0010
        /*0024*/ 	.byte	0x00, 0xf5, 0x21, 0x00


	//----- nvinfo : EIATTR_KPARAM_INFO
	.align		4
.L_11:
        /*0028*/ 	.byte	0x04, 0x17
        /*002a*/ 	.short	(.L_13 - .L_12)
.L_12:
        /*002c*/ 	.word	0x00000000
        /*0030*/ 	.short	0x0002
        /*0032*/ 	.short	0x0008
        /*0034*/ 	.byte	0x00, 0xf5, 0x21, 0x00


	//----- nvinfo : EIATTR_KPARAM_INFO
	.align		4
.L_13:
        /*0038*/ 	.byte	0x04, 0x17
        /*003a*/ 	.short	(.L_15 - .L_14)
.L_14:
        /*003c*/ 	.word	0x00000000
        /*0040*/ 	.short	0x0001
        /*0042*/ 	.short	0x0004
        /*0044*/ 	.byte	0x00, 0xf0, 0x11, 0x00


	//----- nvinfo : EIATTR_KPARAM_INFO
	.align		4
.L_15:
        /*0048*/ 	.byte	0x04, 0x17
        /*004a*/ 	.short	(.L_17 - .L_16)
.L_16:
        /*004c*/ 	.word	0x00000000
        /*0050*/ 	.short	0x0000
        /*0052*/ 	.short	0x0000
        /*0054*/ 	.byte	0x00, 0xf0, 0x11, 0x00


	//----- nvinfo : EIATTR_SPARSE_MMA_MASK
	.align		4
.L_17:
        /*0058*/ 	.byte	0x03, 0x50
        /*005a*/ 	.short	0x0000


	//----- nvinfo : EIATTR_MAXREG_COUNT
	.align		4
        /*005c*/ 	.byte	0x03, 0x1b
        /*005e*/ 	.short	0x00ff


	//----- nvinfo : EIATTR_MERCURY_ISA_VERSION
	.align		4
        /*0060*/ 	.byte	0x03, 0x5f
        /*0062*/ 	.short	0x0101


	//----- nvinfo : EIATTR_VRC_CTA_INIT_COUNT
	.align		4
        /*0064*/ 	.byte	0x02, 0x4a
	.zero		1
	.zero		1


	//----- nvinfo : EIATTR_EXIT_INSTR_OFFSETS
	.align		4
        /*0068*/ 	.byte	0x04, 0x1c
        /*006a*/ 	.short	(.L_19 - .L_18)


	//   ....[0]....
.L_18:
        /*006c*/ 	.word	0x000000c0


	//   ....[1]....
        /*0070*/ 	.word	0x00000190


	//----- nvinfo : EIATTR_CBANK_PARAM_SIZE
	.align		4
.L_19:
        /*0074*/ 	.byte	0x03, 0x19
        /*0076*/ 	.short	0x0020


	//----- nvinfo : EIATTR_PARAM_CBANK
	.align		4
        /*0078*/ 	.byte	0x04, 0x0a
        /*007a*/ 	.short	(.L_21 - .L_20)
	.align		4
.L_20:
        /*007c*/ 	.word	index@(.nv.constant0._Z14compute_kerneljjPfS_S_)
        /*0080*/ 	.short	0x0380
        /*0082*/ 	.short	0x0020


	//----- nvinfo : EIATTR_SW_WAR
	.align		4
.L_21:
        /*0084*/ 	.byte	0x04, 0x36
        /*0086*/ 	.short	(.L_23 - .L_22)
.L_22:
        /*0088*/ 	.word	0x00000008
.L_23:


//--------------------- .nv.callgraph             --------------------------
	.section	.nv.callgraph,"",@"SHT_CUDA_CALLGRAPH"
	.align	4
	.sectionentsize	8
	.align		4
        /*0000*/ 	.word	0x00000000
	.align		4
        /*0004*/ 	.word	0xffffffff
	.align		4
        /*0008*/ 	.word	0x00000000
	.align		4
        /*000c*/ 	.word	0xfffffffe
	.align		4
        /*0010*/ 	.word	0x00000000
	.align		4
        /*0014*/ 	.word	0xfffffffd
	.align		4
        /*0018*/ 	.word	0x00000000
	.align		4
        /*001c*/ 	.word	0xfffffffc


//--------------------- .text._Z14compute_kerneljjPfS_S_ --------------------------
	.section	.text._Z14compute_kerneljjPfS_S_,"ax",@progbits
	.align	128
        .global         _Z14compute_kerneljjPfS_S_
        .type           _Z14compute_kerneljjPfS_S_,@function
        .size           _Z14compute_kerneljjPfS_S_,(.L_x_1 - _Z14compute_kerneljjPfS_S_)
        .other          _Z14compute_kerneljjPfS_S_,@"STO_CUDA_ENTRY STV_DEFAULT"
_Z14compute_kerneljjPfS_S_:
.text._Z14compute_kerneljjPfS_S_:
[----:B------:R-:W-:Y:S01]  /*0000*/  LDC R1, c[0x0][0x37c] ;  /* 0x0000df00ff017b82 */ /* 0x000fe20000000800 */
[----:B------:R-:W0:Y:S07]  /*0010*/  S2R R3, SR_TID.X ;  /* 0x0000000000037919 */ /* 0x000e2e0000002100 */
[----:B------:R-:W0:Y:S01]  /*0020*/  S2UR UR4, SR_CTAID.X ;  /* 0x00000000000479c3 */ /* 0x000e220000002500 */
[----:B------:R-:W1:Y:S01]  /*0030*/  LDCU.64 UR6, c[0x0][0x380] ;  /* 0x00007000ff0677ac */ /* 0x000e620008000a00 */
[----:B------:R-:W2:Y:S06]  /*0040*/  S2R R2, SR_TID.Y ;  /* 0x0000000000027919 */ /* 0x000eac0000002200 */
[----:B------:R-:W0:Y:S08]  /*0050*/  LDC R0, c[0x0][0x360] ;  /* 0x0000d800ff007b82 */ /* 0x000e300000000800 */
[----:B------:R-:W2:Y:S08]  /*0060*/  S2UR UR5, SR_CTAID.Y ;  /* 0x00000000000579c3 */ /* 0x000eb00000002600 */
[----:B------:R-:W2:Y:S01]  /*0070*/  LDC R7, c[0x0][0x364] ;  /* 0x0000d900ff077b82 */ /* 0x000ea20000000800 */
[----:B0-----:R-:W-:-:S05]  /*0080*/  IMAD R0, R0, UR4, R3 ;  /* 0x0000000400007c24 */ /* 0x001fca000f8e0203 */
[----:B-1----:R-:W-:Y:S01]  /*0090*/  ISETP.GE.U32.AND P0, PT, R0, UR7, PT ;  /* 0x0000000700007c0c */ /* 0x002fe2000bf06070 */
[----:B--2---:R-:W-:-:S05]  /*00a0*/  IMAD R7, R7, UR5, R2 ;  /* 0x0000000507077c24 */ /* 0x004fca000f8e0202 */
[----:B------:R-:W-:-:S13]  /*00b0*/  ISETP.GE.U32.OR P0, PT, R7, UR6, P0 ;  /* 0x0000000607007c0c */ /* 0x000fda0008706470 */
[----:B------:R-:W-:Y:S05]  /*00c0*/  @P0 EXIT ;  /* 0x000000000000094d */ /* 0x000fea0003800000 */
[----:B------:R-:W0:Y:S01]  /*00d0*/  LDC.64 R2, c[0x0][0x388] ;  /* 0x0000e200ff027b82 */ /* 0x000e220000000a00 */
[----:B------:R-:W1:Y:S01]  /*00e0*/  LDCU.64 UR4, c[0x0][0x358] ;  /* 0x00006b00ff0477ac */ /* 0x000e620008000a00 */
[----:B------:R-:W-:-:S06]  /*00f0*/  IMAD R9, R7, UR7, R0 ;  /* 0x0000000707097c24 */ /* 0x000fcc000f8e0200 */
[----:B------:R-:W2:Y:S08]  /*0100*/  LDC.64 R4, c[0x0][0x390] ;  /* 0x0000e400ff047b82 */ /* 0x000eb00000000a00 */
[----:B------:R-:W3:Y:S01]  /*0110*/  LDC.64 R6, c[0x0][0x398] ;  /* 0x0000e600ff067b82 */ /* 0x000ee20000000a00 */
[----:B0-----:R-:W-:-:S06]  /*0120*/  IMAD.WIDE.U32 R2, R9, 0x4, R2 ;  /* 0x0000000409027825 */ /* 0x001fcc00078e0002 */
[----:B-1----:R-:W4:Y:S01]  /*0130*/  LDG.E R2, desc[UR4][R2.64] ;  /* 0x0000000402027981 */ /* 0x002f22000c1e1900 */
[----:B--2---:R-:W-:-:S06]  /*0140*/  IMAD.WIDE.U32 R4, R9, 0x4, R4 ;  /* 0x0000000409047825 */ /* 0x004fcc00078e0004 */
[----:B------:R-:W4:Y:S01]  /*0150*/  LDG.E R5, desc[UR4][R4.64] ;  /* 0x0000000404057981 */ /* 0x000f22000c1e1900 */
[----:B---3--:R-:W-:-:S04]  /*0160*/  IMAD.WIDE.U32 R6, R9, 0x4, R6 ;  /* 0x0000000409067825 */ /* 0x008fc800078e0006 */
[----:B----4-:R-:W-:-:S05]  /*0170*/  FADD R9, R2, R5 ;  /* 0x0000000502097221 */ /* 0x010fca0000000000 */
[----:B------:R-:W-:Y:S01]  /*0180*/  STG.E desc[UR4][R6.64], R9 ;  /* 0x0000000906007986 */ /* 0x000fe2000c101904 */
[----:B------:R-:W-:Y:S05]  /*0190*/  EXIT ;  /* 0x000000000000794d */ /* 0x000fea0003800000 */
.L_x_0:
[----:B------:R-:W-:-:S00]  /*01a0*/  BRA `(.L_x_0) ;  /* 0xfffffffc00fc7947 */ /* 0x000fc0000383ffff */
[----:B------:R-:W-:-:S00]  /*01b0*/  NOP ;  /* 0x0000000000007918 */ /* 0x000fc00000000000 */
        /* <DEDUP_REMOVED lines=12> */
.L_x_1:


//--------------------- .nv.shared.reserved.0     --------------------------
	.section	.nv.shared.reserved.0,"aw",@nobits
	.weak		__nv_reservedSMEM_offset_0_alias
	.size		__nv_reservedSMEM_offset_0_alias, 0, 64
	.other		__nv_reservedSMEM_offset_0_alias,@"STO_CUDA_RESERVED_SHARED STV_DEFAULT"
__nv_reservedSMEM_offset_0_alias:
	.zero		0
	.zero		64


//--------------------- .nv.constant0._Z14compute_kerneljjPfS_S_ --------------------------
	.section	.nv.constant0._Z14compute_kerneljjPfS_S_,"a",@progbits
	.sectionflags	@""
	.align	4
.nv.constant0._Z14compute_kerneljjPfS_S_:
	.zero		928


//--------------------- SYMBOLS --------------------------

	.type		.nv.reservedSmem.offset0,@object
	.size		.nv.reservedSmem.offset0,0x4
